//
// Generated by NVIDIA NVVM Compiler
//
// Compiler Build ID: CL-36424714
// Cuda compilation tools, release 13.0, V13.0.88
// Based on NVVM 20.0.0
//

.version 9.0
.target sm_100
.address_size 64

	// .globl	_Z19euclidean_strategy3PKfS0_Pfiiii

.visible .entry _Z19euclidean_strategy3PKfS0_Pfiiii(
	.param .u64 .ptr .align 1 _Z19euclidean_strategy3PKfS0_Pfiiii_param_0,
	.param .u64 .ptr .align 1 _Z19euclidean_strategy3PKfS0_Pfiiii_param_1,
	.param .u64 .ptr .align 1 _Z19euclidean_strategy3PKfS0_Pfiiii_param_2,
	.param .u32 _Z19euclidean_strategy3PKfS0_Pfiiii_param_3,
	.param .u32 _Z19euclidean_strategy3PKfS0_Pfiiii_param_4,
	.param .u32 _Z19euclidean_strategy3PKfS0_Pfiiii_param_5,
	.param .u32 _Z19euclidean_strategy3PKfS0_Pfiiii_param_6
)
{
	.reg .pred 	%p<17>;
	.reg .b32 	%r<66>;
	.reg .b32 	%f<83>;
	.reg .b64 	%rd<58>;

	ld.param.u64 	%rd11, [_Z19euclidean_strategy3PKfS0_Pfiiii_param_0];
	ld.param.u64 	%rd12, [_Z19euclidean_strategy3PKfS0_Pfiiii_param_1];
	ld.param.u64 	%rd13, [_Z19euclidean_strategy3PKfS0_Pfiiii_param_2];
	ld.param.u32 	%r28, [_Z19euclidean_strategy3PKfS0_Pfiiii_param_3];
	ld.param.u32 	%r29, [_Z19euclidean_strategy3PKfS0_Pfiiii_param_4];
	ld.param.u32 	%r30, [_Z19euclidean_strategy3PKfS0_Pfiiii_param_5];
	cvta.to.global.u64 	%rd1, %rd12;
	cvta.to.global.u64 	%rd2, %rd11;
	cvta.to.global.u64 	%rd3, %rd13;
	mov.u32 	%r1, %ctaid.x;
	setp.ge.s32 	%p1, %r1, %r29;
	@%p1 bra 	$L__BB0_21;
	mul.lo.s32 	%r31, %r30, %r1;
	cvt.s64.s32 	%rd4, %r31;
	mov.u32 	%r64, %tid.x;
	mov.u32 	%r3, %ntid.x;
	setp.ge.s32 	%p2, %r64, %r28;
	@%p2 bra 	$L__BB0_21;
	setp.lt.s32 	%p3, %r30, 1;
	@%p3 bra 	$L__BB0_16;
	and.b32  	%r4, %r30, 7;
	and.b32  	%r5, %r30, 3;
	and.b32  	%r6, %r30, 2147483640;
	and.b32  	%r7, %r30, 1;
	neg.s32 	%r8, %r6;
	shl.b64 	%rd24, %rd4, 2;
	add.s64 	%rd25, %rd24, %rd1;
	add.s64 	%rd5, %rd25, 16;
$L__BB0_4:
	setp.lt.u32 	%p9, %r30, 8;
	mul.lo.s32 	%r10, %r64, %r30;
	mov.f32 	%f82, 0f00000000;
	mov.b32 	%r60, 0;
	@%p9 bra 	$L__BB0_7;
	mul.wide.u32 	%rd26, %r10, 4;
	add.s64 	%rd27, %rd2, %rd26;
	add.s64 	%rd56, %rd27, 16;
	mov.f32 	%f82, 0f00000000;
	mov.u64 	%rd57, %rd5;
	mov.u32 	%r58, %r8;
$L__BB0_6:
	.pragma "nounroll";
	ld.global.nc.f32 	%f16, [%rd56+-16];
	ld.global.nc.f32 	%f17, [%rd57+-16];
	sub.f32 	%f18, %f16, %f17;
	fma.rn.f32 	%f19, %f18, %f18, %f82;
	ld.global.nc.f32 	%f20, [%rd56+-12];
	ld.global.nc.f32 	%f21, [%rd57+-12];
	sub.f32 	%f22, %f20, %f21;
	fma.rn.f32 	%f23, %f22, %f22, %f19;
	ld.global.nc.f32 	%f24, [%rd56+-8];
	ld.global.nc.f32 	%f25, [%rd57+-8];
	sub.f32 	%f26, %f24, %f25;
	fma.rn.f32 	%f27, %f26, %f26, %f23;
	ld.global.nc.f32 	%f28, [%rd56+-4];
	ld.global.nc.f32 	%f29, [%rd57+-4];
	sub.f32 	%f30, %f28, %f29;
	fma.rn.f32 	%f31, %f30, %f30, %f27;
	ld.global.nc.f32 	%f32, [%rd56];
	ld.global.nc.f32 	%f33, [%rd57];
	sub.f32 	%f34, %f32, %f33;
	fma.rn.f32 	%f35, %f34, %f34, %f31;
	ld.global.nc.f32 	%f36, [%rd56+4];
	ld.global.nc.f32 	%f37, [%rd57+4];
	sub.f32 	%f38, %f36, %f37;
	fma.rn.f32 	%f39, %f38, %f38, %f35;
	ld.global.nc.f32 	%f40, [%rd56+8];
	ld.global.nc.f32 	%f41, [%rd57+8];
	sub.f32 	%f42, %f40, %f41;
	fma.rn.f32 	%f43, %f42, %f42, %f39;
	ld.global.nc.f32 	%f44, [%rd56+12];
	ld.global.nc.f32 	%f45, [%rd57+12];
	sub.f32 	%f46, %f44, %f45;
	fma.rn.f32 	%f82, %f46, %f46, %f43;
	add.s32 	%r58, %r58, 8;
	add.s64 	%rd57, %rd57, 32;
	add.s64 	%rd56, %rd56, 32;
	setp.ne.s32 	%p10, %r58, 0;
	mov.u32 	%r60, %r6;
	@%p10 bra 	$L__BB0_6;
$L__BB0_7:
	setp.eq.s32 	%p11, %r4, 0;
	@%p11 bra 	$L__BB0_15;
	add.s32 	%r52, %r4, -1;
	setp.lt.u32 	%p12, %r52, 3;
	@%p12 bra 	$L__BB0_10;
	cvt.u64.u32 	%rd28, %r60;
	add.s32 	%r53, %r60, %r10;
	mul.wide.u32 	%rd29, %r53, 4;
	add.s64 	%rd30, %rd2, %rd29;
	ld.global.nc.f32 	%f48, [%rd30];
	add.s64 	%rd31, %rd28, %rd4;
	shl.b64 	%rd32, %rd31, 2;
	add.s64 	%rd33, %rd1, %rd32;
	ld.global.nc.f32 	%f49, [%rd33];
	sub.f32 	%f50, %f48, %f49;
	fma.rn.f32 	%f51, %f50, %f50, %f82;
	cvt.u64.u32 	%rd34, %r10;
	add.s64 	%rd35, %rd28, %rd34;
	shl.b64 	%rd36, %rd35, 2;
	add.s64 	%rd37, %rd2, %rd36;
	ld.global.nc.f32 	%f52, [%rd37+4];
	ld.global.nc.f32 	%f53, [%rd33+4];
	sub.f32 	%f54, %f52, %f53;
	fma.rn.f32 	%f55, %f54, %f54, %f51;
	ld.global.nc.f32 	%f56, [%rd37+8];
	ld.global.nc.f32 	%f57, [%rd33+8];
	sub.f32 	%f58, %f56, %f57;
	fma.rn.f32 	%f59, %f58, %f58, %f55;
	ld.global.nc.f32 	%f60, [%rd37+12];
	ld.global.nc.f32 	%f61, [%rd33+12];
	sub.f32 	%f62, %f60, %f61;
	fma.rn.f32 	%f82, %f62, %f62, %f59;
	add.s32 	%r60, %r60, 4;
$L__BB0_10:
	setp.eq.s32 	%p13, %r5, 0;
	@%p13 bra 	$L__BB0_15;
	setp.eq.s32 	%p14, %r5, 1;
	@%p14 bra 	$L__BB0_13;
	cvt.u64.u32 	%rd38, %r60;
	add.s32 	%r54, %r60, %r10;
	mul.wide.u32 	%rd39, %r54, 4;
	add.s64 	%rd40, %rd2, %rd39;
	ld.global.nc.f32 	%f64, [%rd40];
	add.s64 	%rd41, %rd38, %rd4;
	shl.b64 	%rd42, %rd41, 2;
	add.s64 	%rd43, %rd1, %rd42;
	ld.global.nc.f32 	%f65, [%rd43];
	sub.f32 	%f66, %f64, %f65;
	fma.rn.f32 	%f67, %f66, %f66, %f82;
	cvt.u64.u32 	%rd44, %r10;
	add.s64 	%rd45, %rd38, %rd44;
	shl.b64 	%rd46, %rd45, 2;
	add.s64 	%rd47, %rd2, %rd46;
	ld.global.nc.f32 	%f68, [%rd47+4];
	ld.global.nc.f32 	%f69, [%rd43+4];
	sub.f32 	%f70, %f68, %f69;
	fma.rn.f32 	%f82, %f70, %f70, %f67;
	add.s32 	%r60, %r60, 2;
$L__BB0_13:
	setp.eq.s32 	%p15, %r7, 0;
	@%p15 bra 	$L__BB0_15;
	cvt.u64.u32 	%rd48, %r60;
	add.s32 	%r55, %r60, %r10;
	mul.wide.u32 	%rd49, %r55, 4;
	add.s64 	%rd50, %rd2, %rd49;
	ld.global.nc.f32 	%f71, [%rd50];
	add.s64 	%rd51, %rd48, %rd4;
	shl.b64 	%rd52, %rd51, 2;
	add.s64 	%rd53, %rd1, %rd52;
	ld.global.nc.f32 	%f72, [%rd53];
	sub.f32 	%f73, %f71, %f72;
	fma.rn.f32 	%f82, %f73, %f73, %f82;
$L__BB0_15:
	sqrt.rn.f32 	%f74, %f82;
	mad.lo.s32 	%r56, %r64, %r29, %r1;
	mul.wide.s32 	%rd54, %r56, 4;
	add.s64 	%rd55, %rd3, %rd54;
	st.global.f32 	[%rd55], %f74;
	add.s32 	%r64, %r64, %r3;
	setp.lt.s32 	%p16, %r64, %r28;
	@%p16 bra 	$L__BB0_4;
	bra.uni 	$L__BB0_21;
$L__BB0_16:
	add.s32 	%r32, %r64, %r3;
	max.u32 	%r33, %r28, %r32;
	setp.lt.u32 	%p4, %r32, %r28;
	selp.u32 	%r34, 1, 0, %p4;
	add.s32 	%r35, %r32, %r34;
	sub.s32 	%r36, %r33, %r35;
	div.u32 	%r37, %r36, %r3;
	add.s32 	%r19, %r37, %r34;
	and.b32  	%r38, %r19, 3;
	setp.eq.s32 	%p5, %r38, 3;
	@%p5 bra 	$L__BB0_19;
	add.s32 	%r40, %r19, 1;
	and.b32  	%r20, %r40, 3;
	mov.b32 	%r63, 0;
$L__BB0_18:
	.pragma "nounroll";
	mad.lo.s32 	%r41, %r64, %r29, %r1;
	mul.wide.s32 	%rd14, %r41, 4;
	add.s64 	%rd15, %rd3, %rd14;
	mov.b32 	%r42, 0;
	st.global.u32 	[%rd15], %r42;
	add.s32 	%r64, %r64, %r3;
	add.s32 	%r63, %r63, 1;
	setp.ne.s32 	%p6, %r63, %r20;
	@%p6 bra 	$L__BB0_18;
$L__BB0_19:
	setp.lt.u32 	%p7, %r19, 3;
	@%p7 bra 	$L__BB0_21;
$L__BB0_20:
	mad.lo.s32 	%r43, %r64, %r29, %r1;
	mul.wide.s32 	%rd16, %r43, 4;
	add.s64 	%rd17, %rd3, %rd16;
	mov.b32 	%r44, 0;
	st.global.u32 	[%rd17], %r44;
	add.s32 	%r45, %r64, %r3;
	mad.lo.s32 	%r46, %r45, %r29, %r1;
	mul.wide.s32 	%rd18, %r46, 4;
	add.s64 	%rd19, %rd3, %rd18;
	st.global.u32 	[%rd19], %r44;
	add.s32 	%r47, %r45, %r3;
	mad.lo.s32 	%r48, %r47, %r29, %r1;
	mul.wide.s32 	%rd20, %r48, 4;
	add.s64 	%rd21, %rd3, %rd20;
	st.global.u32 	[%rd21], %r44;
	add.s32 	%r49, %r47, %r3;
	mad.lo.s32 	%r50, %r49, %r29, %r1;
	mul.wide.s32 	%rd22, %r50, 4;
	add.s64 	%rd23, %rd3, %rd22;
	st.global.u32 	[%rd23], %r44;
	add.s32 	%r64, %r49, %r3;
	setp.lt.s32 	%p8, %r64, %r28;
	@%p8 bra 	$L__BB0_20;
$L__BB0_21:
	ret;

}


// ===== COMPILED SASS (sm_100) =====

	.target	sm_100

	.elftype	@"ET_EXEC"


//--------------------- .note.nv.tkinfo           --------------------------
	.section	.note.nv.tkinfo,"",@"SHT_NOTE"
	.sectionflags	@"SHF_NOTE_NV_TKINFO"
	.tkinfo
        /*0018*/ 	.word	0x00000002
        /*0030*/ 	.string	""
        /*0030*/ 	.string	"ptxas"
        /*0030*/ 	.string	"Cuda compilation tools, release 13.0, V13.0.88"
        /*0030*/ 	.string	"Build cuda_13.0.r13.0/compiler.36424714_0"
        /*0030*/ 	.string	"-arch sm_100 -m 64 "



//--------------------- .note.nv.cuinfo           --------------------------
	.section	.note.nv.cuinfo,"",@"SHT_NOTE"
	.sectionflags	@"SHF_NOTE_NV_CUINFO"
        /*0018*/ 	.short	0x0002
        /*001a*/ 	.short	0x0064
        /*001c*/ 	.short	0x0082
	.zero		2


//--------------------- .nv.info                  --------------------------
	.section	.nv.info,"",@"SHT_CUDA_INFO"
	.align	4


	//----- nvinfo : EIATTR_REGCOUNT
	.align		4
        /*0000*/ 	.byte	0x04, 0x2f
        /*0002*/ 	.short	(.L_1 - .L_0)
	.align		4
.L_0:
        /*0004*/ 	.word	index@(_Z19euclidean_strategy3PKfS0_Pfiiii)
        /*0008*/ 	.word	0x0000001c


	//----- nvinfo : EIATTR_FRAME_SIZE
	.align		4
.L_1:
        /*000c*/ 	.byte	0x04, 0x11
        /*000e*/ 	.short	(.L_3 - .L_2)
	.align		4
.L_2:
        /*0010*/ 	.word	index@($__internal_0_$__cuda_sm20_sqrt_rn_f32_slowpath)
        /*0014*/ 	.word	0x00000000


	//----- nvinfo : EIATTR_FRAME_SIZE
	.align		4
.L_3:
        /*0018*/ 	.byte	0x04, 0x11
        /*001a*/ 	.short	(.L_5 - .L_4)
	.align		4
.L_4:
        /*001c*/ 	.word	index@(_Z19euclidean_strategy3PKfS0_Pfiiii)
        /*0020*/ 	.word	0x00000000


	//----- nvinfo : EIATTR_MIN_STACK_SIZE
	.align		4
.L_5:
        /*0024*/ 	.byte	0x04, 0x12
        /*0026*/ 	.short	(.L_7 - .L_6)
	.align		4
.L_6:
        /*0028*/ 	.word	index@(_Z19euclidean_strategy3PKfS0_Pfiiii)
        /*002c*/ 	.word	0x00000000
.L_7:


//--------------------- .nv.compat                --------------------------
	.section	.nv.compat,"",@"SHT_CUDA_COMPAT_INFO"
	.align	4
        /*0000*/ 	.byte	0x02, 0x09, 0x00, 0x00, 0x02, 0x02, 0x01, 0x00, 0x02, 0x05, 0x05, 0x00, 0x03, 0x07, 0x01, 0x01
        /*0010*/ 	.byte	0x02, 0x03, 0x00, 0x00, 0x02, 0x06, 0x01, 0x00, 0x04, 0x0b, 0x08, 0x00, 0x01, 0x00, 0x00, 0x00
        /*0020*/ 	.byte	0x00, 0x00, 0x00, 0x00


//--------------------- .nv.info._Z19euclidean_strategy3PKfS0_Pfiiii --------------------------
	.section	.nv.info._Z19euclidean_strategy3PKfS0_Pfiiii,"",@"SHT_CUDA_INFO"
	.sectionflags	@""
	.align	4


	//----- nvinfo : EIATTR_CUDA_API_VERSION
	.align		4
        /*0000*/ 	.byte	0x04, 0x37
        /*0002*/ 	.short	(.L_9 - .L_8)
.L_8:
        /*0004*/ 	.word	0x00000082


	//----- nvinfo : EIATTR_KPARAM_INFO
	.align		4
.L_9:
        /*0008*/ 	.byte	0x04, 0x17
        /*000a*/ 	.short	(.L_11 - .L_10)
.L_10:
        /*000c*/ 	.word	0x00000000
        /*0010*/ 	.short	0x0006
        /*0012*/ 	.short	0x0024
        /*0014*/ 	.byte	0x00, 0xf0, 0x11, 0x00


	//----- nvinfo : EIATTR_KPARAM_INFO
	.align		4
.L_11:
        /*0018*/ 	.byte	0x04, 0x17
        /*001a*/ 	.short	(.L_13 - .L_12)
.L_12:
        /*001c*/ 	.word	0x00000000
        /*0020*/ 	.short	0x0005
        /*0022*/ 	.short	0x0020
        /*0024*/ 	.byte	0x00, 0xf0, 0x11, 0x00


	//----- nvinfo : EIATTR_KPARAM_INFO
	.align		4
.L_13:
        /*0028*/ 	.byte	0x04, 0x17
        /*002a*/ 	.short	(.L_15 - .L_14)
.L_14:
        /*002c*/ 	.word	0x00000000
        /*0030*/ 	.short	0x0004
        /*0032*/ 	.short	0x001c
        /*0034*/ 	.byte	0x00, 0xf0, 0x11, 0x00


	//----- nvinfo : EIATTR_KPARAM_INFO
	.align		4
.L_15:
        /*0038*/ 	.byte	0x04, 0x17
        /*003a*/ 	.short	(.L_17 - .L_16)
.L_16:
        /*003c*/ 	.word	0x00000000
        /*0040*/ 	.short	0x0003
        /*0042*/ 	.short	0x0018
        /*0044*/ 	.byte	0x00, 0xf0, 0x11, 0x00


	//----- nvinfo : EIATTR_KPARAM_INFO
	.align		4
.L_17:
        /*0048*/ 	.byte	0x04, 0x17
        /*004a*/ 	.short	(.L_19 - .L_18)
.L_18:
        /*004c*/ 	.word	0x00000000
        /*0050*/ 	.short	0x0002
        /*0052*/ 	.short	0x0010
        /*0054*/ 	.byte	0x00, 0xf5, 0x21, 0x00


	//----- nvinfo : EIATTR_KPARAM_INFO
	.align		4
.L_19:
        /*0058*/ 	.byte	0x04, 0x17
        /*005a*/ 	.short	(.L_21 - .L_20)
.L_20:
        /*005c*/ 	.word	0x00000000
        /*0060*/ 	.short	0x0001
        /*0062*/ 	.short	0x0008
        /*0064*/ 	.byte	0x00, 0xf5, 0x21, 0x00


	//----- nvinfo : EIATTR_KPARAM_INFO
	.align		4
.L_21:
        /*0068*/ 	.byte	0x04, 0x17
        /*006a*/ 	.short	(.L_23 - .L_22)
.L_22:
        /*006c*/ 	.word	0x00000000
        /*0070*/ 	.short	0x0000
        /*0072*/ 	.short	0x0000
        /*0074*/ 	.byte	0x00, 0xf5, 0x21, 0x00


	//----- nvinfo : EIATTR_SPARSE_MMA_MASK
	.align		4
.L_23:
        /*0078*/ 	.byte	0x03, 0x50
        /*007a*/ 	.short	0x0000


	//----- nvinfo : EIATTR_MAXREG_COUNT
	.align		4
        /*007c*/ 	.byte	0x03, 0x1b
        /*007e*/ 	.short	0x00ff


	//----- nvinfo : EIATTR_MERCURY_ISA_VERSION
	.align		4
        /*0080*/ 	.byte	0x03, 0x5f
        /*0082*/ 	.short	0x0101


	//----- nvinfo : EIATTR_VRC_CTA_INIT_COUNT
	.align		4
        /*0084*/ 	.byte	0x02, 0x4a
	.zero		1
	.zero		1


	//----- nvinfo : EIATTR_EXIT_INSTR_OFFSETS
	.align		4
        /*0088*/ 	.byte	0x04, 0x1c
        /*008a*/ 	.short	(.L_25 - .L_24)


	//   ....[0]....
.L_24:
        /*008c*/ 	.word	0x00000040


	//   ....[1]....
        /*0090*/ 	.word	0x00000090


	//   ....[2]....
        /*0094*/ 	.word	0x00000b20


	//   ....[3]....
        /*0098*/ 	.word	0x00000dd0


	//   ....[4]....
        /*009c*/ 	.word	0x00000f00


	//----- nvinfo : EIATTR_CRS_STACK_SIZE
	.align		4
.L_25:
        /*00a0*/ 	.byte	0x04, 0x1e
        /*00a2*/ 	.short	(.L_27 - .L_26)
.L_26:
        /*00a4*/ 	.word	0x00000000


	//----- nvinfo : EIATTR_CBANK_PARAM_SIZE
	.align		4
.L_27:
        /*00a8*/ 	.byte	0x03, 0x19
        /*00aa*/ 	.short	0x0028


	//----- nvinfo : EIATTR_PARAM_CBANK
	.align		4
        /*00ac*/ 	.byte	0x04, 0x0a
        /*00ae*/ 	.short	(.L_29 - .L_28)
	.align		4
.L_28:
        /*00b0*/ 	.word	index@(.nv.constant0._Z19euclidean_strategy3PKfS0_Pfiiii)
        /*00b4*/ 	.short	0x0380
        /*00b6*/ 	.short	0x0028


	//----- nvinfo : EIATTR_SW_WAR
	.align		4
.L_29:
        /*00b8*/ 	.byte	0x04, 0x36
        /*00ba*/ 	.short	(.L_31 - .L_30)
.L_30:
        /*00bc*/ 	.word	0x00000008
.L_31:


//--------------------- .nv.callgraph             --------------------------
	.section	.nv.callgraph,"",@"SHT_CUDA_CALLGRAPH"
	.align	4
	.sectionentsize	8
	.align		4
        /*0000*/ 	.word	0x00000000
	.align		4
        /*0004*/ 	.word	0xffffffff
	.align		4
        /*0008*/ 	.word	0x00000000
	.align		4
        /*000c*/ 	.word	0xfffffffe
	.align		4
        /*0010*/ 	.word	0x00000000
	.align		4
        /*0014*/ 	.word	0xfffffffd
	.align		4
        /*0018*/ 	.word	0x00000000
	.align		4
        /*001c*/ 	.word	0xfffffffc


//--------------------- .text._Z19euclidean_strategy3PKfS0_Pfiiii --------------------------
	.section	.text._Z19euclidean_strategy3PKfS0_Pfiiii,"ax",@progbits
	.align	128
        .global         _Z19euclidean_strategy3PKfS0_Pfiiii
        .type           _Z19euclidean_strategy3PKfS0_Pfiiii,@function
        .size           _Z19euclidean_strategy3PKfS0_Pfiiii,(.L_x_17 - _Z19euclidean_strategy3PKfS0_Pfiiii)
        .other          _Z19euclidean_strategy3PKfS0_Pfiiii,@"STO_CUDA_ENTRY STV_DEFAULT"
_Z19euclidean_strategy3PKfS0_Pfiiii:
.text._Z19euclidean_strategy3PKfS0_Pfiiii:
[----:B------:R-:W-:Y:S08]  /*0000*/  LDC R1, c[0x0][0x37c] ;  /* 0x0000df00ff017b82 */ /* 0x000ff00000000800 */
[----:B------:R-:W0:Y:S08]  /*0010*/  S2UR UR11, SR_CTAID.X ;  /* 0x00000000000b79c3 */ /* 0x000e300000002500 */
[----:B------:R-:W0:Y:S02]  /*0020*/  LDC R3, c[0x0][0x39c] ;  /* 0x0000e700ff037b82 */ /* 0x000e240000000800 */
[----:B0-----:R-:W-:-:S13]  /*0030*/  ISETP.LE.AND P0, PT, R3, UR11, PT ;  /* 0x0000000b03007c0c */ /* 0x001fda000bf03270 */
[----:B------:R-:W-:Y:S05]  /*0040*/  @P0 EXIT ;  /* 0x000000000000094d */ /* 0x000fea0003800000 */
[----:B------:R-:W0:Y:S01]  /*0050*/  S2R R6, SR_TID.X ;  /* 0x0000000000067919 */ /* 0x000e220000002100 */
[----:B------:R-:W0:Y:S01]  /*0060*/  LDCU UR5, c[0x0][0x398] ;  /* 0x00007300ff0577ac */ /* 0x000e220008000800 */
[----:B------:R-:W1:Y:S01]  /*0070*/  LDCU UR12, c[0x0][0x360] ;  /* 0x00006c00ff0c77ac */ /* 0x000e620008000800 */
[----:B0-----:R-:W-:-:S13]  /*0080*/  ISETP.GE.AND P0, PT, R6, UR5, PT ;  /* 0x0000000506007c0c */ /* 0x001fda000bf06270 */
[----:B-1----:R-:W-:Y:S05]  /*0090*/  @P0 EXIT ;  /* 0x000000000000094d */ /* 0x002fea0003800000 */
[----:B------:R-:W0:Y:S01]  /*00a0*/  LDCU UR4, c[0x0][0x3a0] ;  /* 0x00007400ff0477ac */ /* 0x000e220008000800 */
[----:B------:R-:W1:Y:S01]  /*00b0*/  LDCU.64 UR14, c[0x0][0x358] ;  /* 0x00006b00ff0e77ac */ /* 0x000e620008000a00 */
[----:B0-----:R-:W-:-:S09]  /*00c0*/  UISETP.GE.AND UP0, UPT, UR4, 0x1, UPT ;  /* 0x000000010400788c */ /* 0x001fd2000bf06270 */
[----:B-1----:R-:W-:Y:S05]  /*00d0*/  BRA.U !UP0, `(.L_x_0) ;  /* 0x0000000908947547 */ /* 0x002fea000b800000 */
[----:B------:R-:W0:Y:S01]  /*00e0*/  LDCU.64 UR6, c[0x0][0x388] ;  /* 0x00007100ff0677ac */ /* 0x000e220008000a00 */
[----:B------:R-:W-:Y:S01]  /*00f0*/  BSSY.RECONVERGENT B0, `(.L_x_1) ;  /* 0x00000a2000007945 */ /* 0x000fe20003800200 */
[----:B------:R-:W-:Y:S02]  /*0100*/  UIMAD UR8, UR11, UR4, URZ ;  /* 0x000000040b0872a4 */ /* 0x000fe4000f8e02ff */
[----:B------:R-:W-:Y:S02]  /*0110*/  ULOP3.LUT UR10, UR4, 0x7ffffff8, URZ, 0xc0, !UPT ;  /* 0x7ffffff8040a7892 */ /* 0x000fe4000f8ec0ff */
[----:B------:R-:W-:Y:S02]  /*0120*/  USHF.R.S32.HI UR13, URZ, 0x1f, UR8 ;  /* 0x0000001fff0d7899 */ /* 0x000fe40008011408 */
[----:B------:R-:W-:Y:S02]  /*0130*/  ULOP3.LUT UR9, UR4, 0x7, URZ, 0xc0, !UPT ;  /* 0x0000000704097892 */ /* 0x000fe4000f8ec0ff */
[----:B------:R-:W-:-:S02]  /*0140*/  ULOP3.LUT UR4, UR4, 0x3, URZ, 0xc0, !UPT ;  /* 0x0000000304047892 */ /* 0x000fc4000f8ec0ff */
[----:B------:R-:W-:Y:S02]  /*0150*/  UIADD3 UR16, UPT, UPT, -UR10, URZ, URZ ;  /* 0x000000ff0a107290 */ /* 0x000fe4000fffe1ff */
[----:B0-----:R-:W-:-:S04]  /*0160*/  ULEA UR5, UP0, UR8, UR6, 0x2 ;  /* 0x0000000608057291 */ /* 0x001fc8000f8010ff */
[----:B------:R-:W-:Y:S02]  /*0170*/  ULEA.HI.X UR6, UR8, UR7, UR13, 0x2, UP0 ;  /* 0x0000000708067291 */ /* 0x000fe400080f140d */
[----:B------:R-:W-:-:S04]  /*0180*/  UIADD3 UR5, UP0, UPT, UR5, 0x10, URZ ;  /* 0x0000001005057890 */ /* 0x000fc8000ff1e0ff */
[----:B------:R-:W-:-:S12]  /*0190*/  UIADD3.X UR6, UPT, UPT, URZ, UR6, URZ, UP0, !UPT ;  /* 0x00000006ff067290 */ /* 0x000fd800087fe4ff */
.L_x_10:
[----:B0-----:R-:W0:Y:S01]  /*01a0*/  LDC R9, c[0x0][0x3a0] ;  /* 0x0000e800ff097b82 */ /* 0x001e220000000800 */
[----:B------:R-:W-:Y:S01]  /*01b0*/  HFMA2 R7, -RZ, RZ, 0, 0 ;  /* 0x00000000ff077431 */ /* 0x000fe200000001ff */
[----:B------:R-:W-:Y:S02]  /*01c0*/  MOV R3, RZ ;  /* 0x000000ff00037202 */ /* 0x000fe40000000f00 */
[----:B0-----:R-:W-:Y:S01]  /*01d0*/  ISETP.GE.U32.AND P0, PT, R9, 0x8, PT ;  /* 0x000000080900780c */ /* 0x001fe20003f06070 */
[----:B------:R-:W-:-:S12]  /*01e0*/  IMAD R0, R6, R9, RZ ;  /* 0x0000000906007224 */ /* 0x000fd800078e02ff */
[----:B------:R-:W-:Y:S05]  /*01f0*/  @!P0 BRA `(.L_x_2) ;  /* 0x0000000000c08947 */ /* 0x000fea0003800000 */
[----:B------:R-:W0:Y:S01]  /*0200*/  LDC.64 R2, c[0x0][0x380] ;  /* 0x0000e000ff027b82 */ /* 0x000e220000000a00 */
[----:B------:R-:W-:Y:S01]  /*0210*/  IMAD.MOV.U32 R7, RZ, RZ, RZ ;  /* 0x000000ffff077224 */ /* 0x000fe200078e00ff */
[----:B------:R-:W-:Y:S01]  /*0220*/  MOV R4, UR5 ;  /* 0x0000000500047c02 */ /* 0x000fe20008000f00 */
[----:B------:R-:W-:Y:S01]  /*0230*/  IMAD.U32 R5, RZ, RZ, UR6 ;  /* 0x00000006ff057e24 */ /* 0x000fe2000f8e00ff */
[----:B------:R-:W-:Y:S01]  /*0240*/  MOV R24, UR16 ;  /* 0x0000001000187c02 */ /* 0x000fe20008000f00 */
[----:B0-----:R-:W-:-:S03]  /*0250*/  IMAD.WIDE.U32 R2, R0, 0x4, R2 ;  /* 0x0000000400027825 */ /* 0x001fc600078e0002 */
[----:B------:R-:W-:-:S04]  /*0260*/  IADD3 R2, P0, PT, R2, 0x10, RZ ;  /* 0x0000001002027810 */ /* 0x000fc80007f1e0ff */
[----:B------:R-:W-:-:S09]  /*0270*/  IADD3.X R3, PT, PT, RZ, R3, RZ, P0, !PT ;  /* 0x00000003ff037210 */ /* 0x000fd200007fe4ff */
.L_x_3:
[----:B------:R-:W2:Y:S04]  /*0280*/  LDG.E.CONSTANT R18, desc[UR14][R2.64+-0x10] ;  /* 0xfffff00e02127981 */ /* 0x000ea8000c1e9900 */
[----:B------:R-:W2:Y:S04]  /*0290*/  LDG.E.CONSTANT R21, desc[UR14][R4.64+-0x10] ;  /* 0xfffff00e04157981 */ /* 0x000ea8000c1e9900 */
[----:B------:R-:W3:Y:S04]  /*02a0*/  LDG.E.CONSTANT R20, desc[UR14][R2.64+-0xc] ;  /* 0xfffff40e02147981 */ /* 0x000ee8000c1e9900 */
[----:B------:R-:W3:Y:S04]  /*02b0*/  LDG.E.CONSTANT R23, desc[UR14][R4.64+-0xc] ;  /* 0xfffff40e04177981 */ /* 0x000ee8000c1e9900 */
[----:B------:R-:W4:Y:S04]  /*02c0*/  LDG.E.CONSTANT R22, desc[UR14][R2.64+-0x8] ;  /* 0xfffff80e02167981 */ /* 0x000f28000c1e9900 */
[----:B------:R-:W4:Y:S04]  /*02d0*/  LDG.E.CONSTANT R25, desc[UR14][R4.64+-0x8] ;  /* 0xfffff80e04197981 */ /* 0x000f28000c1e9900 */
[----:B------:R-:W5:Y:S04]  /*02e0*/  LDG.E.CONSTANT R19, desc[UR14][R2.64+-0x4] ;  /* 0xfffffc0e02137981 */ /* 0x000f68000c1e9900 */
[----:B------:R-:W5:Y:S04]  /*02f0*/  LDG.E.CONSTANT R16, desc[UR14][R4.64+-0x4] ;  /* 0xfffffc0e04107981 */ /* 0x000f68000c1e9900 */
[----:B------:R-:W5:Y:S04]  /*0300*/  LDG.E.CONSTANT R17, desc[UR14][R2.64] ;  /* 0x0000000e02117981 */ /* 0x000f68000c1e9900 */
[----:B------:R-:W5:Y:S04]  /*0310*/  LDG.E.CONSTANT R14, desc[UR14][R4.64] ;  /* 0x0000000e040e7981 */ /* 0x000f68000c1e9900 */
[----:B------:R-:W5:Y:S04]  /*0320*/  LDG.E.CONSTANT R15, desc[UR14][R2.64+0x4] ;  /* 0x0000040e020f7981 */ /* 0x000f68000c1e9900 */
[----:B------:R-:W5:Y:S04]  /*0330*/  LDG.E.CONSTANT R8, desc[UR14][R4.64+0x4] ;  /* 0x0000040e04087981 */ /* 0x000f68000c1e9900 */
[----:B------:R-:W5:Y:S04]  /*0340*/  LDG.E.CONSTANT R13, desc[UR14][R2.64+0x8] ;  /* 0x0000080e020d7981 */ /* 0x000f68000c1e9900 */
[----:B------:R-:W5:Y:S04]  /*0350*/  LDG.E.CONSTANT R10, desc[UR14][R4.64+0x8] ;  /* 0x0000080e040a7981 */ /* 0x000f68000c1e9900 */
[----:B------:R0:W5:Y:S04]  /*0360*/  LDG.E.CONSTANT R11, desc[UR14][R2.64+0xc] ;  /* 0x00000c0e020b7981 */ /* 0x000168000c1e9900 */
[----:B------:R1:W5:Y:S01]  /*0370*/  LDG.E.CONSTANT R12, desc[UR14][R4.64+0xc] ;  /* 0x00000c0e040c7981 */ /* 0x000362000c1e9900 */
[----:B------:R-:W-:-:S04]  /*0380*/  IADD3 R24, PT, PT, R24, 0x8, RZ ;  /* 0x0000000818187810 */ /* 0x000fc80007ffe0ff */
[----:B------:R-:W-:Y:S02]  /*0390*/  ISETP.NE.AND P0, PT, R24, RZ, PT ;  /* 0x000000ff1800720c */ /* 0x000fe40003f05270 */
[----:B0-----:R-:W-:Y:S02]  /*03a0*/  IADD3 R2, P2, PT, R2, 0x20, RZ ;  /* 0x0000002002027810 */ /* 0x001fe40007f5e0ff */
[----:B-1----:R-:W-:Y:S02]  /*03b0*/  IADD3 R4, P1, PT, R4, 0x20, RZ ;  /* 0x0000002004047810 */ /* 0x002fe40007f3e0ff */
[----:B------:R-:W-:-:S03]  /*03c0*/  IADD3.X R3, PT, PT, RZ, R3, RZ, P2, !PT ;  /* 0x00000003ff037210 */ /* 0x000fc600017fe4ff */
[----:B------:R-:W-:Y:S02]  /*03d0*/  IMAD.X R5, RZ, RZ, R5, P1 ;  /* 0x000000ffff057224 */ /* 0x000fe400008e0605 */
[----:B--2---:R-:W-:-:S04]  /*03e0*/  FADD R18, R18, -R21 ;  /* 0x8000001512127221 */ /* 0x004fc80000000000 */
[----:B------:R-:W-:Y:S01]  /*03f0*/  FFMA R7, R18, R18, R7 ;  /* 0x0000001212077223 */ /* 0x000fe20000000007 */
[----:B---3--:R-:W-:-:S04]  /*0400*/  FADD R20, R20, -R23 ;  /* 0x8000001714147221 */ /* 0x008fc80000000000 */
[----:B------:R-:W-:Y:S01]  /*0410*/  FFMA R7, R20, R20, R7 ;  /* 0x0000001414077223 */ /* 0x000fe20000000007 */
[----:B----4-:R-:W-:-:S04]  /*0420*/  FADD R22, R22, -R25 ;  /* 0x8000001916167221 */ /* 0x010fc80000000000 */
[----:B------:R-:W-:Y:S01]  /*0430*/  FFMA R7, R22, R22, R7 ;  /* 0x0000001616077223 */ /* 0x000fe20000000007 */
[----:B-----5:R-:W-:-:S04]  /*0440*/  FADD R16, R19, -R16 ;  /* 0x8000001013107221 */ /* 0x020fc80000000000 */
[----:B------:R-:W-:Y:S01]  /*0450*/  FFMA R7, R16, R16, R7 ;  /* 0x0000001010077223 */ /* 0x000fe20000000007 */
[----:B------:R-:W-:-:S04]  /*0460*/  FADD R14, R17, -R14 ;  /* 0x8000000e110e7221 */ /* 0x000fc80000000000 */
[----:B------:R-:W-:Y:S01]  /*0470*/  FFMA R7, R14, R14, R7 ;  /* 0x0000000e0e077223 */ /* 0x000fe20000000007 */
[----:B------:R-:W-:-:S04]  /*0480*/  FADD R8, R15, -R8 ;  /* 0x800000080f087221 */ /* 0x000fc80000000000 */
[----:B------:R-:W-:Y:S01]  /*0490*/  FFMA R7, R8, R8, R7 ;  /* 0x0000000808077223 */ /* 0x000fe20000000007 */
[----:B------:R-:W-:-:S04]  /*04a0*/  FADD R10, R13, -R10 ;  /* 0x8000000a0d0a7221 */ /* 0x000fc80000000000 */
[----:B------:R-:W-:Y:S01]  /*04b0*/  FFMA R7, R10, R10, R7 ;  /* 0x0000000a0a077223 */ /* 0x000fe20000000007 */
[----:B------:R-:W-:-:S04]  /*04c0*/  FADD R12, R11, -R12 ;  /* 0x8000000c0b0c7221 */ /* 0x000fc80000000000 */
[----:B------:R-:W-:Y:S01]  /*04d0*/  FFMA R7, R12, R12, R7 ;  /* 0x0000000c0c077223 */ /* 0x000fe20000000007 */
[----:B------:R-:W-:Y:S06]  /*04e0*/  @P0 BRA `(.L_x_3) ;  /* 0xfffffffc00640947 */ /* 0x000fec000383ffff */
[----:B------:R-:W-:-:S07]  /*04f0*/  MOV R3, UR10 ;  /* 0x0000000a00037c02 */ /* 0x000fce0008000f00 */
.L_x_2:
[----:B------:R-:W-:-:S09]  /*0500*/  UISETP.NE.AND UP0, UPT, UR9, URZ, UPT ;  /* 0x000000ff0900728c */ /* 0x000fd2000bf05270 */
[----:B------:R-:W-:Y:S05]  /*0510*/  BRA.U !UP0, `(.L_x_4) ;  /* 0x0000000508247547 */ /* 0x000fea000b800000 */
[----:B------:R-:W-:Y:S02]  /*0520*/  UIADD3 UR7, UPT, UPT, UR9, -0x1, URZ ;  /* 0xffffffff09077890 */ /* 0x000fe4000fffe0ff */
[----:B------:R-:W-:Y:S02]  /*0530*/  UISETP.NE.AND UP1, UPT, UR4, URZ, UPT ;  /* 0x000000ff0400728c */ /* 0x000fe4000bf25270 */
[----:B------:R-:W-:-:S09]  /*0540*/  UISETP.GE.U32.AND UP0, UPT, UR7, 0x3, UPT ;  /* 0x000000030700788c */ /* 0x000fd2000bf06070 */
[----:B------:R-:W-:Y:S05]  /*0550*/  BRA.U !UP0, `(.L_x_5) ;  /* 0x0000000108787547 */ /* 0x000fea000b800000 */
[----:B------:R-:W0:Y:S01]  /*0560*/  LDC.64 R16, c[0x0][0x388] ;  /* 0x0000e200ff107b82 */ /* 0x000e220000000a00 */
[----:B------:R-:W-:Y:S01]  /*0570*/  IADD3 R8, P0, PT, R3, UR8, RZ ;  /* 0x0000000803087c10 */ /* 0x000fe2000ff1e0ff */
[C---:B------:R-:W-:Y:S01]  /*0580*/  IMAD.IADD R5, R0.reuse, 0x1, R3 ;  /* 0x0000000100057824 */ /* 0x040fe200078e0203 */
[----:B------:R-:W-:Y:S02]  /*0590*/  IADD3 R2, P1, PT, R0, R3, RZ ;  /* 0x0000000300027210 */ /* 0x000fe40007f3e0ff */
[----:B------:R-:W-:-:S03]  /*05a0*/  IADD3.X R14, PT, PT, RZ, UR13, RZ, P0, !PT ;  /* 0x0000000dff0e7c10 */ /* 0x000fc600087fe4ff */
[----:B------:R-:W1:Y:S08]  /*05b0*/  LDC.64 R12, c[0x0][0x380] ;  /* 0x0000e000ff0c7b82 */ /* 0x000e700000000a00 */
[----:B------:R-:W2:Y:S01]  /*05c0*/  LDC.64 R10, c[0x0][0x380] ;  /* 0x0000e000ff0a7b82 */ /* 0x000ea20000000a00 */
[----:B0-----:R-:W-:Y:S01]  /*05d0*/  LEA R4, P0, R8, R16, 0x2 ;  /* 0x0000001008047211 */ /* 0x001fe200078010ff */
[----:B-1----:R-:W-:-:S03]  /*05e0*/  IMAD.WIDE.U32 R12, R5, 0x4, R12 ;  /* 0x00000004050c7825 */ /* 0x002fc600078e000c */
[----:B------:R-:W-:Y:S02]  /*05f0*/  LEA.HI.X R5, R8, R17, R14, 0x2, P0 ;  /* 0x0000001108057211 */ /* 0x000fe400000f140e */
[----:B------:R-:W-:Y:S01]  /*0600*/  IADD3.X R8, PT, PT, RZ, RZ, RZ, P1, !PT ;  /* 0x000000ffff087210 */ /* 0x000fe20000ffe4ff */
[----:B------:R-:W3:Y:S01]  /*0610*/  LDG.E.CONSTANT R12, desc[UR14][R12.64] ;  /* 0x0000000e0c0c7981 */ /* 0x000ee2000c1e9900 */
[----:B--2---:R-:W-:-:S03]  /*0620*/  LEA R10, P0, R2, R10, 0x2 ;  /* 0x0000000a020a7211 */ /* 0x004fc600078010ff */
[----:B------:R-:W3:Y:S01]  /*0630*/  LDG.E.CONSTANT R15, desc[UR14][R4.64] ;  /* 0x0000000e040f7981 */ /* 0x000ee2000c1e9900 */
[----:B------:R-:W-:-:S03]  /*0640*/  LEA.HI.X R11, R2, R11, R8, 0x2, P0 ;  /* 0x0000000b020b7211 */ /* 0x000fc600000f1408 */
[----:B------:R-:W2:Y:S04]  /*0650*/  LDG.E.CONSTANT R17, desc[UR14][R4.64+0x4] ;  /* 0x0000040e04117981 */ /* 0x000ea8000c1e9900 */
[----:B------:R-:W2:Y:S04]  /*0660*/  LDG.E.CONSTANT R8, desc[UR14][R10.64+0x4] ;  /* 0x0000040e0a087981 */ /* 0x000ea8000c1e9900 */
[----:B------:R-:W4:Y:S04]  /*0670*/  LDG.E.CONSTANT R19, desc[UR14][R4.64+0x8] ;  /* 0x0000080e04137981 */ /* 0x000f28000c1e9900 */
[----:B------:R-:W4:Y:S04]  /*0680*/  LDG.E.CONSTANT R14, desc[UR14][R10.64+0x8] ;  /* 0x0000080e0a0e7981 */ /* 0x000f28000c1e9900 */
[----:B------:R-:W5:Y:S04]  /*0690*/  LDG.E.CONSTANT R21, desc[UR14][R4.64+0xc] ;  /* 0x00000c0e04157981 */ /* 0x000f68000c1e9900 */
[----:B------:R-:W5:Y:S01]  /*06a0*/  LDG.E.CONSTANT R16, desc[UR14][R10.64+0xc] ;  /* 0x00000c0e0a107981 */ /* 0x000f62000c1e9900 */
[----:B------:R-:W-:-:S02]  /*06b0*/  VIADD R3, R3, 0x4 ;  /* 0x0000000403037836 */ /* 0x000fc40000000000 */
[----:B---3--:R-:W-:-:S04]  /*06c0*/  FADD R2, R12, -R15 ;  /* 0x8000000f0c027221 */ /* 0x008fc80000000000 */
[----:B------:R-:W-:Y:S01]  /*06d0*/  FFMA R2, R2, R2, R7 ;  /* 0x0000000202027223 */ /* 0x000fe20000000007 */
[----:B--2---:R-:W-:-:S04]  /*06e0*/  FADD R17, R8, -R17 ;  /* 0x8000001108117221 */ /* 0x004fc80000000000 */
[----:B------:R-:W-:Y:S01]  /*06f0*/  FFMA R2, R17, R17, R2 ;  /* 0x0000001111027223 */ /* 0x000fe20000000002 */
[----:B----4-:R-:W-:-:S04]  /*0700*/  FADD R19, R14, -R19 ;  /* 0x800000130e137221 */ /* 0x010fc80000000000 */
[----:B------:R-:W-:Y:S01]  /*0710*/  FFMA R2, R19, R19, R2 ;  /* 0x0000001313027223 */ /* 0x000fe20000000002 */
[----:B-----5:R-:W-:-:S04]  /*0720*/  FADD R21, R16, -R21 ;  /* 0x8000001510157221 */ /* 0x020fc80000000000 */
[----:B------:R-:W-:-:S07]  /*0730*/  FFMA R7, R21, R21, R2 ;  /* 0x0000001515077223 */ /* 0x000fce0000000002 */
.L_x_5:
[----:B------:R-:W-:Y:S05]  /*0740*/  BRA.U !UP1, `(.L_x_4) ;  /* 0x0000000109987547 */ /* 0x000fea000b800000 */
[----:B------:R-:W-:Y:S01]  /*0750*/  UISETP.NE.AND UP0, UPT, UR4, 0x1, UPT ;  /* 0x000000010400788c */ /* 0x000fe2000bf05270 */
[----:B------:R-:W-:-:S08]  /*0760*/  LOP3.LUT P0, RZ, R9, 0x1, RZ, 0xc0, !PT ;  /* 0x0000000109ff7812 */ /* 0x000fd0000780c0ff */
[----:B------:R-:W-:Y:S05]  /*0770*/  BRA.U !UP0, `(.L_x_6) ;  /* 0x0000000108587547 */ /* 0x000fea000b800000 */
[----:B------:R-:W0:Y:S01]  /*0780*/  LDC.64 R4, c[0x0][0x388] ;  /* 0x0000e200ff047b82 */ /* 0x000e220000000a00 */
[----:B------:R-:W-:Y:S02]  /*0790*/  IADD3 R2, P2, PT, R3, UR8, RZ ;  /* 0x0000000803027c10 */ /* 0x000fe4000ff5e0ff */
[CC--:B------:R-:W-:Y:S02]  /*07a0*/  IADD3 R14, P1, PT, R0.reuse, R3.reuse, RZ ;  /* 0x00000003000e7210 */ /* 0x0c0fe40007f3e0ff */
[----:B------:R-:W-:Y:S02]  /*07b0*/  IADD3 R13, PT, PT, R0, R3, RZ ;  /* 0x00000003000d7210 */ /* 0x000fe40007ffe0ff */
[----:B------:R-:W-:Y:S01]  /*07c0*/  IADD3.X R12, PT, PT, RZ, UR13, RZ, P2, !PT ;  /* 0x0000000dff0c7c10 */ /* 0x000fe200097fe4ff */
[----:B------:R-:W1:Y:S01]  /*07d0*/  LDC.64 R10, c[0x0][0x380] ;  /* 0x0000e000ff0a7b82 */ /* 0x000e620000000a00 */
[----:B------:R-:W-:-:S07]  /*07e0*/  IMAD.X R15, RZ, RZ, RZ, P1 ;  /* 0x000000ffff0f7224 */ /* 0x000fce00008e06ff */
[----:B------:R-:W2:Y:S01]  /*07f0*/  LDC.64 R8, c[0x0][0x380] ;  /* 0x0000e000ff087b82 */ /* 0x000ea20000000a00 */
[----:B0-----:R-:W-:-:S04]  /*0800*/  LEA R4, P2, R2, R4, 0x2 ;  /* 0x0000000402047211 */ /* 0x001fc800078410ff */
[----:B------:R-:W-:Y:S01]  /*0810*/  LEA.HI.X R5, R2, R5, R12, 0x2, P2 ;  /* 0x0000000502057211 */ /* 0x000fe200010f140c */
[----:B-1----:R-:W-:-:S04]  /*0820*/  IMAD.WIDE.U32 R10, R13, 0x4, R10 ;  /* 0x000000040d0a7825 */ /* 0x002fc800078e000a */
[----:B------:R-:W3:Y:S04]  /*0830*/  LDG.E.CONSTANT R13, desc[UR14][R4.64] ;  /* 0x0000000e040d7981 */ /* 0x000ee8000c1e9900 */
[----:B------:R-:W3:Y:S01]  /*0840*/  LDG.E.CONSTANT R10, desc[UR14][R10.64] ;  /* 0x0000000e0a0a7981 */ /* 0x000ee2000c1e9900 */
[----:B--2---:R-:W-:-:S04]  /*0850*/  LEA R8, P1, R14, R8, 0x2 ;  /* 0x000000080e087211 */ /* 0x004fc800078210ff */
[----:B------:R-:W-:Y:S02]  /*0860*/  LEA.HI.X R9, R14, R9, R15, 0x2, P1 ;  /* 0x000000090e097211 */ /* 0x000fe400008f140f */
[----:B------:R-:W2:Y:S04]  /*0870*/  LDG.E.CONSTANT R15, desc[UR14][R4.64+0x4] ;  /* 0x0000040e040f7981 */ /* 0x000ea8000c1e9900 */
[----:B------:R-:W2:Y:S01]  /*0880*/  LDG.E.CONSTANT R8, desc[UR14][R8.64+0x4] ;  /* 0x0000040e08087981 */ /* 0x000ea2000c1e9900 */
[----:B------:R-:W-:Y:S01]  /*0890*/  IADD3 R3, PT, PT, R3, 0x2, RZ ;  /* 0x0000000203037810 */ /* 0x000fe20007ffe0ff */
[----:B---3--:R-:W-:-:S04]  /*08a0*/  FADD R2, R10, -R13 ;  /* 0x8000000d0a027221 */ /* 0x008fc80000000000 */
[----:B------:R-:W-:Y:S01]  /*08b0*/  FFMA R7, R2, R2, R7 ;  /* 0x0000000202077223 */ /* 0x000fe20000000007 */
[----:B--2---:R-:W-:-:S04]  /*08c0*/  FADD R12, R8, -R15 ;  /* 0x8000000f080c7221 */ /* 0x004fc80000000000 */
[----:B------:R-:W-:-:S07]  /*08d0*/  FFMA R7, R12, R12, R7 ;  /* 0x0000000c0c077223 */ /* 0x000fce0000000007 */
.L_x_6:
[----:B------:R-:W-:Y:S05]  /*08e0*/  @!P0 BRA `(.L_x_4) ;  /* 0x0000000000308947 */ /* 0x000fea0003800000 */
[----:B------:R-:W0:Y:S01]  /*08f0*/  LDC.64 R10, c[0x0][0x388] ;  /* 0x0000e200ff0a7b82 */ /* 0x000e220000000a00 */
[----:B------:R-:W-:Y:S02]  /*0900*/  IADD3 R5, P0, PT, R3, UR8, RZ ;  /* 0x0000000803057c10 */ /* 0x000fe4000ff1e0ff */
[----:B------:R-:W-:-:S03]  /*0910*/  IADD3 R3, PT, PT, R0, R3, RZ ;  /* 0x0000000300037210 */ /* 0x000fc60007ffe0ff */
[----:B------:R-:W-:Y:S02]  /*0920*/  IMAD.X R0, RZ, RZ, UR13, P0 ;  /* 0x0000000dff007e24 */ /* 0x000fe400080e06ff */
[----:B------:R-:W1:Y:S01]  /*0930*/  LDC.64 R8, c[0x0][0x380] ;  /* 0x0000e000ff087b82 */ /* 0x000e620000000a00 */
[----:B0-----:R-:W-:-:S04]  /*0940*/  LEA R4, P0, R5, R10, 0x2 ;  /* 0x0000000a05047211 */ /* 0x001fc800078010ff */
[----:B------:R-:W-:Y:S01]  /*0950*/  LEA.HI.X R5, R5, R11, R0, 0x2, P0 ;  /* 0x0000000b05057211 */ /* 0x000fe200000f1400 */
[----:B-1----:R-:W-:-:S05]  /*0960*/  IMAD.WIDE.U32 R2, R3, 0x4, R8 ;  /* 0x0000000403027825 */ /* 0x002fca00078e0008 */
[----:B------:R-:W2:Y:S04]  /*0970*/  LDG.E.CONSTANT R5, desc[UR14][R4.64] ;  /* 0x0000000e04057981 */ /* 0x000ea8000c1e9900 */
[----:B------:R-:W2:Y:S02]  /*0980*/  LDG.E.CONSTANT R2, desc[UR14][R2.64] ;  /* 0x0000000e02027981 */ /* 0x000ea4000c1e9900 */
[----:B--2---:R-:W-:-:S04]  /*0990*/  FADD R0, R2, -R5 ;  /* 0x8000000502007221 */ /* 0x004fc80000000000 */
[----:B------:R-:W-:-:S07]  /*09a0*/  FFMA R7, R0, R0, R7 ;  /* 0x0000000000077223 */ /* 0x000fce0000000007 */
.L_x_4:
[----:B------:R-:W-:Y:S01]  /*09b0*/  IADD3 R0, PT, PT, R7, -0xd000000, RZ ;  /* 0xf300000007007810 */ /* 0x000fe20007ffe0ff */
[----:B------:R0:W1:Y:S01]  /*09c0*/  MUFU.RSQ R2, R7 ;  /* 0x0000000700027308 */ /* 0x0000620000001400 */
[----:B------:R-:W-:Y:S02]  /*09d0*/  BSSY.RECONVERGENT B1, `(.L_x_7) ;  /* 0x000000b000017945 */ /* 0x000fe40003800200 */
[----:B------:R-:W-:-:S13]  /*09e0*/  ISETP.GT.U32.AND P0, PT, R0, 0x727fffff, PT ;  /* 0x727fffff0000780c */ /* 0x000fda0003f04070 */
[----:B0-----:R-:W-:Y:S05]  /*09f0*/  @!P0 BRA `(.L_x_8) ;  /* 0x0000000000108947 */ /* 0x001fea0003800000 */
[----:B------:R-:W-:Y:S02]  /*0a00*/  MOV R0, R7 ;  /* 0x0000000700007202 */ /* 0x000fe40000000f00 */
[----:B------:R-:W-:-:S07]  /*0a10*/  MOV R8, 0xa30 ;  /* 0x00000a3000087802 */ /* 0x000fce0000000f00 */
[----:B-1----:R-:W-:Y:S05]  /*0a20*/  CALL.REL.NOINC `($__internal_0_$__cuda_sm20_sqrt_rn_f32_slowpath) ;  /* 0x0000000400387944 */ /* 0x002fea0003c00000 */
[----:B------:R-:W-:Y:S05]  /*0a30*/  BRA `(.L_x_9) ;  /* 0x0000000000107947 */ /* 0x000fea0003800000 */
.L_x_8:
[C---:B-1----:R-:W-:Y:S01]  /*0a40*/  FMUL.FTZ R0, R2.reuse, R7 ;  /* 0x0000000702007220 */ /* 0x042fe20000410000 */
[----:B------:R-:W-:-:S03]  /*0a50*/  FMUL.FTZ R2, R2, 0.5 ;  /* 0x3f00000002027820 */ /* 0x000fc60000410000 */
[----:B------:R-:W-:-:S04]  /*0a60*/  FFMA R5, -R0, R0, R7 ;  /* 0x0000000000057223 */ /* 0x000fc80000000107 */
[----:B------:R-:W-:-:S07]  /*0a70*/  FFMA R5, R5, R2, R0 ;  /* 0x0000000205057223 */ /* 0x000fce0000000000 */
.L_x_9:
[----:B------:R-:W-:Y:S05]  /*0a80*/  BSYNC.RECONVERGENT B1 ;  /* 0x0000000000017941 */ /* 0x000fea0003800200 */
.L_x_7:
[----:B------:R-:W0:Y:S08]  /*0a90*/  LDC.64 R8, c[0x0][0x398] ;  /* 0x0000e600ff087b82 */ /* 0x000e300000000a00 */
[----:B------:R-:W1:Y:S01]  /*0aa0*/  LDC.64 R2, c[0x0][0x390] ;  /* 0x0000e400ff027b82 */ /* 0x000e620000000a00 */
[C---:B0-----:R-:W-:Y:S02]  /*0ab0*/  IMAD R7, R6.reuse, R9, UR11 ;  /* 0x0000000b06077e24 */ /* 0x041fe4000f8e0209 */
[----:B------:R-:W-:-:S05]  /*0ac0*/  VIADD R6, R6, UR12 ;  /* 0x0000000c06067c36 */ /* 0x000fca0008000000 */
[----:B------:R-:W-:Y:S01]  /*0ad0*/  ISETP.GE.AND P0, PT, R6, R8, PT ;  /* 0x000000080600720c */ /* 0x000fe20003f06270 */
[----:B-1----:R-:W-:-:S05]  /*0ae0*/  IMAD.WIDE R2, R7, 0x4, R2 ;  /* 0x0000000407027825 */ /* 0x002fca00078e0202 */
[----:B------:R0:W-:Y:S07]  /*0af0*/  STG.E desc[UR14][R2.64], R5 ;  /* 0x0000000502007986 */ /* 0x0001ee000c10190e */
[----:B------:R-:W-:Y:S05]  /*0b00*/  @!P0 BRA `(.L_x_10) ;  /* 0xfffffff400a48947 */ /* 0x000fea000383ffff */
[----:B------:R-:W-:Y:S05]  /*0b10*/  BSYNC.RECONVERGENT B0 ;  /* 0x0000000000007941 */ /* 0x000fea0003800200 */
.L_x_1:
[----:B------:R-:W-:Y:S05]  /*0b20*/  EXIT ;  /* 0x000000000000794d */ /* 0x000fea0003800000 */
.L_x_0:
[----:B------:R-:W0:Y:S01]  /*0b30*/  I2F.U32.RP R8, UR12 ;  /* 0x0000000c00087d06 */ /* 0x000e220008209000 */
[----:B------:R-:W-:Y:S01]  /*0b40*/  VIADD R0, R6, UR12 ;  /* 0x0000000c06007c36 */ /* 0x000fe20008000000 */
[----:B------:R-:W-:Y:S01]  /*0b50*/  ISETP.NE.U32.AND P2, PT, RZ, UR12, PT ;  /* 0x0000000cff007c0c */ /* 0x000fe2000bf45070 */
[----:B------:R-:W-:Y:S03]  /*0b60*/  BSSY.RECONVERGENT B0, `(.L_x_11) ;  /* 0x0000026000007945 */ /* 0x000fe60003800200 */
[C---:B------:R-:W-:Y:S02]  /*0b70*/  ISETP.GE.U32.AND P0, PT, R0.reuse, UR5, PT ;  /* 0x0000000500007c0c */ /* 0x040fe4000bf06070 */
[----:B------:R-:W-:Y:S02]  /*0b80*/  VIMNMX.U32 R7, PT, PT, R0, UR5, !PT ;  /* 0x0000000500077c48 */ /* 0x000fe4000ffe0000 */
[----:B------:R-:W-:-:S04]  /*0b90*/  SEL R2, RZ, 0x1, P0 ;  /* 0x00000001ff027807 */ /* 0x000fc80000000000 */
[----:B------:R-:W-:Y:S01]  /*0ba0*/  IADD3 R7, PT, PT, R7, -R0, -R2 ;  /* 0x8000000007077210 */ /* 0x000fe20007ffe802 */
[----:B0-----:R-:W0:Y:S02]  /*0bb0*/  MUFU.RCP R8, R8 ;  /* 0x0000000800087308 */ /* 0x001e240000001000 */
[----:B0-----:R-:W-:-:S06]  /*0bc0*/  IADD3 R4, PT, PT, R8, 0xffffffe, RZ ;  /* 0x0ffffffe08047810 */ /* 0x001fcc0007ffe0ff */
[----:B------:R0:W1:Y:S02]  /*0bd0*/  F2I.FTZ.U32.TRUNC.NTZ R5, R4 ;  /* 0x0000000400057305 */ /* 0x000064000021f000 */
[----:B0-----:R-:W-:Y:S01]  /*0be0*/  HFMA2 R4, -RZ, RZ, 0, 0 ;  /* 0x00000000ff047431 */ /* 0x001fe200000001ff */
[----:B-1----:R-:W-:-:S05]  /*0bf0*/  IADD3 R9, PT, PT, RZ, -R5, RZ ;  /* 0x80000005ff097210 */ /* 0x002fca0007ffe0ff */
[----:B------:R-:W-:-:S04]  /*0c00*/  IMAD R9, R9, UR12, RZ ;  /* 0x0000000c09097c24 */ /* 0x000fc8000f8e02ff */
[----:B------:R-:W-:Y:S02]  /*0c10*/  IMAD.HI.U32 R8, R5, R9, R4 ;  /* 0x0000000905087227 */ /* 0x000fe400078e0004 */
[----:B------:R-:W0:Y:S04]  /*0c20*/  LDC.64 R4, c[0x0][0x390] ;  /* 0x0000e400ff047b82 */ /* 0x000e280000000a00 */
[----:B------:R-:W-:-:S05]  /*0c30*/  IMAD.HI.U32 R9, R8, R7, RZ ;  /* 0x0000000708097227 */ /* 0x000fca00078e00ff */
[----:B------:R-:W-:-:S05]  /*0c40*/  IADD3 R0, PT, PT, -R9, RZ, RZ ;  /* 0x000000ff09007210 */ /* 0x000fca0007ffe1ff */
[----:B------:R-:W-:-:S05]  /*0c50*/  IMAD R7, R0, UR12, R7 ;  /* 0x0000000c00077c24 */ /* 0x000fca000f8e0207 */
[----:B------:R-:W-:-:S13]  /*0c60*/  ISETP.GE.U32.AND P0, PT, R7, UR12, PT ;  /* 0x0000000c07007c0c */ /* 0x000fda000bf06070 */
[----:B------:R-:W-:Y:S01]  /*0c70*/  @P0 VIADD R7, R7, -UR12 ;  /* 0x8000000c07070c36 */ /* 0x000fe20008000000 */
[----:B------:R-:W-:-:S04]  /*0c80*/  @P0 IADD3 R9, PT, PT, R9, 0x1, RZ ;  /* 0x0000000109090810 */ /* 0x000fc80007ffe0ff */
[----:B------:R-:W-:-:S13]  /*0c90*/  ISETP.GE.U32.AND P1, PT, R7, UR12, PT ;  /* 0x0000000c07007c0c */ /* 0x000fda000bf26070 */
[----:B------:R-:W-:Y:S02]  /*0ca0*/  @P1 IADD3 R9, PT, PT, R9, 0x1, RZ ;  /* 0x0000000109091810 */ /* 0x000fe40007ffe0ff */
[----:B------:R-:W-:-:S05]  /*0cb0*/  @!P2 LOP3.LUT R9, RZ, UR12, RZ, 0x33, !PT ;  /* 0x0000000cff09ac12 */ /* 0x000fca000f8e33ff */
[----:B------:R-:W-:-:S05]  /*0cc0*/  IMAD.IADD R0, R2, 0x1, R9 ;  /* 0x0000000102007824 */ /* 0x000fca00078e0209 */
[C---:B------:R-:W-:Y:S02]  /*0cd0*/  LOP3.LUT R2, R0.reuse, 0x3, RZ, 0xc0, !PT ;  /* 0x0000000300027812 */ /* 0x040fe400078ec0ff */
[----:B------:R-:W-:Y:S02]  /*0ce0*/  ISETP.GE.U32.AND P1, PT, R0, 0x3, PT ;  /* 0x000000030000780c */ /* 0x000fe40003f26070 */
[----:B------:R-:W-:-:S13]  /*0cf0*/  ISETP.NE.AND P0, PT, R2, 0x3, PT ;  /* 0x000000030200780c */ /* 0x000fda0003f05270 */
[----:B0-----:R-:W-:Y:S05]  /*0d00*/  @!P0 BRA `(.L_x_12) ;  /* 0x00000000002c8947 */ /* 0x001fea0003800000 */
[----:B------:R-:W0:Y:S01]  /*0d10*/  LDC.64 R10, c[0x0][0x390] ;  /* 0x0000e400ff0a7b82 */ /* 0x000e220000000a00 */
[----:B------:R-:W-:Y:S02]  /*0d20*/  IADD3 R0, PT, PT, R0, 0x1, RZ ;  /* 0x0000000100007810 */ /* 0x000fe40007ffe0ff */
[----:B------:R-:W-:Y:S02]  /*0d30*/  MOV R2, RZ ;  /* 0x000000ff00027202 */ /* 0x000fe40000000f00 */
[----:B------:R-:W-:-:S07]  /*0d40*/  LOP3.LUT R7, R0, 0x3, RZ, 0xc0, !PT ;  /* 0x0000000300077812 */ /* 0x000fce00078ec0ff */
.L_x_13:
[----:B------:R-:W-:Y:S01]  /*0d50*/  IMAD R9, R3, R6, UR11 ;  /* 0x0000000b03097e24 */ /* 0x000fe2000f8e0206 */
[----:B------:R-:W-:Y:S01]  /*0d60*/  IADD3 R6, PT, PT, R6, UR12, RZ ;  /* 0x0000000c06067c10 */ /* 0x000fe2000fffe0ff */
[----:B------:R-:W-:Y:S02]  /*0d70*/  VIADD R2, R2, 0x1 ;  /* 0x0000000102027836 */ /* 0x000fe40000000000 */
[----:B0-----:R-:W-:-:S03]  /*0d80*/  IMAD.WIDE R8, R9, 0x4, R10 ;  /* 0x0000000409087825 */ /* 0x001fc600078e020a */
[----:B------:R-:W-:Y:S02]  /*0d90*/  ISETP.NE.AND P0, PT, R2, R7, PT ;  /* 0x000000070200720c */ /* 0x000fe40003f05270 */
[----:B------:R1:W-:Y:S11]  /*0da0*/  STG.E desc[UR14][R8.64], RZ ;  /* 0x000000ff08007986 */ /* 0x0003f6000c10190e */
[----:B-1----:R-:W-:Y:S05]  /*0db0*/  @P0 BRA `(.L_x_13) ;  /* 0xfffffffc00e40947 */ /* 0x002fea000383ffff */
.L_x_12:
[----:B------:R-:W-:Y:S05]  /*0dc0*/  BSYNC.RECONVERGENT B0 ;  /* 0x0000000000007941 */ /* 0x000fea0003800200 */
.L_x_11:
[----:B------:R-:W-:Y:S05]  /*0dd0*/  @!P1 EXIT ;  /* 0x000000000000994d */ /* 0x000fea0003800000 */
.L_x_14:
[----:B0-----:R-:W-:Y:S01]  /*0de0*/  IADD3 R8, PT, PT, R6, UR12, RZ ;  /* 0x0000000c06087c10 */ /* 0x001fe2000fffe0ff */
[----:B------:R-:W-:-:S03]  /*0df0*/  IMAD R15, R3, R6, UR11 ;  /* 0x0000000b030f7e24 */ /* 0x000fc6000f8e0206 */
[C---:B------:R-:W-:Y:S01]  /*0e00*/  IADD3 R0, PT, PT, R8.reuse, UR12, RZ ;  /* 0x0000000c08007c10 */ /* 0x040fe2000fffe0ff */
[----:B------:R-:W-:Y:S02]  /*0e10*/  IMAD R9, R8, R3, UR11 ;  /* 0x0000000b08097e24 */ /* 0x000fe4000f8e0203 */
[----:B------:R-:W-:-:S04]  /*0e20*/  IMAD.WIDE R14, R15, 0x4, R4 ;  /* 0x000000040f0e7825 */ /* 0x000fc800078e0204 */
[C---:B------:R-:W-:Y:S01]  /*0e30*/  VIADD R2, R0.reuse, UR12 ;  /* 0x0000000c00027c36 */ /* 0x040fe20008000000 */
[----:B------:R0:W-:Y:S01]  /*0e40*/  STG.E desc[UR14][R14.64], RZ ;  /* 0x000000ff0e007986 */ /* 0x0001e2000c10190e */
[-C--:B------:R-:W-:Y:S02]  /*0e50*/  IMAD R11, R0, R3.reuse, UR11 ;  /* 0x0000000b000b7e24 */ /* 0x080fe4000f8e0203 */
[C---:B------:R-:W-:Y:S01]  /*0e60*/  IMAD R13, R2.reuse, R3, UR11 ;  /* 0x0000000b020d7e24 */ /* 0x040fe2000f8e0203 */
[----:B------:R-:W-:Y:S01]  /*0e70*/  IADD3 R6, PT, PT, R2, UR12, RZ ;  /* 0x0000000c02067c10 */ /* 0x000fe2000fffe0ff */
[----:B------:R-:W-:-:S03]  /*0e80*/  IMAD.WIDE R8, R9, 0x4, R4 ;  /* 0x0000000409087825 */ /* 0x000fc600078e0204 */
[----:B------:R-:W-:Y:S01]  /*0e90*/  ISETP.GE.AND P0, PT, R6, UR5, PT ;  /* 0x0000000506007c0c */ /* 0x000fe2000bf06270 */
[--C-:B------:R-:W-:Y:S01]  /*0ea0*/  IMAD.WIDE R10, R11, 0x4, R4.reuse ;  /* 0x000000040b0a7825 */ /* 0x100fe200078e0204 */
[----:B------:R0:W-:Y:S03]  /*0eb0*/  STG.E desc[UR14][R8.64], RZ ;  /* 0x000000ff08007986 */ /* 0x0001e6000c10190e */
[----:B------:R-:W-:Y:S01]  /*0ec0*/  IMAD.WIDE R12, R13, 0x4, R4 ;  /* 0x000000040d0c7825 */ /* 0x000fe200078e0204 */
[----:B------:R0:W-:Y:S04]  /*0ed0*/  STG.E desc[UR14][R10.64], RZ ;  /* 0x000000ff0a007986 */ /* 0x0001e8000c10190e */
[----:B------:R0:W-:Y:S03]  /*0ee0*/  STG.E desc[UR14][R12.64], RZ ;  /* 0x000000ff0c007986 */ /* 0x0001e6000c10190e */
[----:B------:R-:W-:Y:S05]  /*0ef0*/  @!P0 BRA `(.L_x_14) ;  /* 0xfffffffc00b88947 */ /* 0x000fea000383ffff */
[----:B------:R-:W-:Y:S05]  /*0f00*/  EXIT ;  /* 0x000000000000794d */ /* 0x000fea0003800000 */
        .weak           $__internal_0_$__cuda_sm20_sqrt_rn_f32_slowpath
        .type           $__internal_0_$__cuda_sm20_sqrt_rn_f32_slowpath,@function
        .size           $__internal_0_$__cuda_sm20_sqrt_rn_f32_slowpath,(.L_x_17 - $__internal_0_$__cuda_sm20_sqrt_rn_f32_slowpath)
$__internal_0_$__cuda_sm20_sqrt_rn_f32_slowpath:
[----:B------:R-:W-:-:S13]  /*0f10*/  LOP3.LUT P0, RZ, R0, 0x7fffffff, RZ, 0xc0, !PT ;  /* 0x7fffffff00ff7812 */ /* 0x000fda000780c0ff */
[----:B------:R-:W-:Y:S01]  /*0f20*/  @!P0 MOV R2, R0 ;  /* 0x0000000000028202 */ /* 0x000fe20000000f00 */
[----:B------:R-:W-:Y:S06]  /*0f30*/  @!P0 BRA `(.L_x_15) ;  /* 0x0000000000408947 */ /* 0x000fec0003800000 */
[----:B------:R-:W-:-:S13]  /*0f40*/  FSETP.GEU.FTZ.AND P0, PT, R0, RZ, PT ;  /* 0x000000ff0000720b */ /* 0x000fda0003f1e000 */
[----:B------:R-:W-:Y:S01]  /*0f50*/  @!P0 MOV R2, 0x7fffffff ;  /* 0x7fffffff00028802 */ /* 0x000fe20000000f00 */
[----:B------:R-:W-:Y:S06]  /*0f60*/  @!P0 BRA `(.L_x_15) ;  /* 0x0000000000348947 */ /* 0x000fec0003800000 */
[----:B------:R-:W-:-:S13]  /*0f70*/  FSETP.GTU.FTZ.AND P0, PT, |R0|, +INF , PT ;  /* 0x7f8000000000780b */ /* 0x000fda0003f1c200 */
[----:B------:R-:W-:Y:S01]  /*0f80*/  @P0 FADD.FTZ R2, R0, 1 ;  /* 0x3f80000000020421 */ /* 0x000fe20000010000 */
[----:B------:R-:W-:Y:S06]  /*0f90*/  @P0 BRA `(.L_x_15) ;  /* 0x0000000000280947 */ /* 0x000fec0003800000 */
[----:B------:R-:W-:-:S13]  /*0fa0*/  FSETP.NEU.FTZ.AND P0, PT, |R0|, +INF , PT ;  /* 0x7f8000000000780b */ /* 0x000fda0003f1d200 */
[----:B------:R-:W-:-:S04]  /*0fb0*/  @P0 FFMA R3, R0, 1.84467440737095516160e+19, RZ ;  /* 0x5f80000000030823 */ /* 0x000fc800000000ff */
[----:B------:R-:W0:Y:S02]  /*0fc0*/  @P0 MUFU.RSQ R2, R3 ;  /* 0x0000000300020308 */ /* 0x000e240000001400 */
[----:B0-----:R-:W-:Y:S01]  /*0fd0*/  @P0 FMUL.FTZ R4, R3, R2 ;  /* 0x0000000203040220 */ /* 0x001fe20000410000 */
[----:B------:R-:W-:Y:S01]  /*0fe0*/  @P0 FMUL.FTZ R7, R2, 0.5 ;  /* 0x3f00000002070820 */ /* 0x000fe20000410000 */
[----:B------:R-:W-:Y:S02]  /*0ff0*/  @!P0 IMAD.MOV.U32 R2, RZ, RZ, R0 ;  /* 0x000000ffff028224 */ /* 0x000fe400078e0000 */
[----:B------:R-:W-:-:S04]  /*1000*/  @P0 FADD.FTZ R5, -R4, -RZ ;  /* 0x800000ff04050221 */ /* 0x000fc80000010100 */
[----:B------:R-:W-:-:S04]  /*1010*/  @P0 FFMA R5, R4, R5, R3 ;  /* 0x0000000504050223 */ /* 0x000fc80000000003 */
[----:B------:R-:W-:-:S04]  /*1020*/  @P0 FFMA R5, R5, R7, R4 ;  /* 0x0000000705050223 */ /* 0x000fc80000000004 */
[----:B------:R-:W-:-:S07]  /*1030*/  @P0 FMUL.FTZ R2, R5, 2.3283064365386962891e-10 ;  /* 0x2f80000005020820 */ /* 0x000fce0000410000 */
.L_x_15:
[----:B------:R-:W-:Y:S01]  /*1040*/  HFMA2 R3, -RZ, RZ, 0, 0 ;  /* 0x00000000ff037431 */ /* 0x000fe200000001ff */
[----:B------:R-:W-:Y:S02]  /*1050*/  MOV R5, R2 ;  /* 0x0000000200057202 */ /* 0x000fe40000000f00 */
[----:B------:R-:W-:-:S04]  /*1060*/  MOV R2, R8 ;  /* 0x0000000800027202 */ /* 0x000fc80000000f00 */
[----:B------:R-:W-:Y:S05]  /*1070*/  RET.REL.NODEC R2 `(_Z19euclidean_strategy3PKfS0_Pfiiii) ;  /* 0xffffffec02e07950 */ /* 0x000fea0003c3ffff */
.L_x_16:
[----:B------:R-:W-:-:S00]  /*1080*/  BRA `(.L_x_16) ;  /* 0xfffffffc00fc7947 */ /* 0x000fc0000383ffff */
[----:B------:R-:W-:-:S00]  /*1090*/  NOP ;  /* 0x0000000000007918 */ /* 0x000fc00000000000 */
        /* <DEDUP_REMOVED lines=14> */
.L_x_17:


//--------------------- .nv.shared.reserved.0     --------------------------
	.section	.nv.shared.reserved.0,"aw",@nobits
	.weak		__nv_reservedSMEM_offset_0_alias
	.size		__nv_reservedSMEM_offset_0_alias, 0, 64
	.other		__nv_reservedSMEM_offset_0_alias,@"STO_CUDA_RESERVED_SHARED STV_DEFAULT"
__nv_reservedSMEM_offset_0_alias:
	.zero		0
	.zero		64


//--------------------- .nv.constant0._Z19euclidean_strategy3PKfS0_Pfiiii --------------------------
	.section	.nv.constant0._Z19euclidean_strategy3PKfS0_Pfiiii,"a",@progbits
	.sectionflags	@""
	.align	4
.nv.constant0._Z19euclidean_strategy3PKfS0_Pfiiii:
	.zero		936


//--------------------- SYMBOLS --------------------------

	.type		.nv.reservedSmem.offset0,@object
	.size		.nv.reservedSmem.offset0,0x4
